	.headerflags	@"EF_CUDA_TEXMODE_UNIFIED EF_CUDA_64BIT_ADDRESS EF_CUDA_ACCELERATORS EF_CUDA_SM90 EF_CUDA_VIRTUAL_SM(EF_CUDA_SM90)"
	.elftype	@"ET_EXEC"


//--------------------- .nv.info                  --------------------------
	.section	.nv.info,"",@"SHT_CUDA_INFO"
	.align	4


	//----- nvinfo : EIATTR_REGCOUNT
	.align		4
        /*0000*/ 	.byte	0x04, 0x2f
        /*0002*/ 	.short	(.L_1 - .L_0)
	.align		4
.L_0:
        /*0004*/ 	.word	index@(triton_poi_fused_cat_37)
        /*0008*/ 	.word	0x0000001a


	//----- nvinfo : EIATTR_MIN_STACK_SIZE
	.align		4
.L_1:
        /*000c*/ 	.byte	0x04, 0x12
        /*000e*/ 	.short	(.L_3 - .L_2)
	.align		4
.L_2:
        /*0010*/ 	.word	index@(triton_poi_fused_cat_37)
        /*0014*/ 	.word	0x00000000


	//----- nvinfo : EIATTR_FRAME_SIZE
	.align		4
.L_3:
        /*0018*/ 	.byte	0x04, 0x11
        /*001a*/ 	.short	(.L_5 - .L_4)
	.align		4
.L_4:
        /*001c*/ 	.word	index@(triton_poi_fused_cat_37)
        /*0020*/ 	.word	0x00000000


	//----- nvinfo : EIATTR_MIN_STACK_SIZE
	.align		4
.L_5:
        /*0024*/ 	.byte	0x04, 0x12
        /*0026*/ 	.short	(.L_7 - .L_6)
	.align		4
.L_6:
        /*0028*/ 	.word	index@(triton_poi_fused_cat_37)
        /*002c*/ 	.word	0x00000000
.L_7:


//--------------------- .nv.info.triton_poi_fused_cat_37 --------------------------
	.section	.nv.info.triton_poi_fused_cat_37,"",@"SHT_CUDA_INFO"
	.sectionflags	@""
	.align	4


	//----- nvinfo : EIATTR_CUDA_API_VERSION
	.align		4
        /*0000*/ 	.byte	0x04, 0x37
        /*0002*/ 	.short	(.L_9 - .L_8)
.L_8:
        /*0004*/ 	.word	0x0000007c


	//----- nvinfo : EIATTR_KPARAM_INFO
	.align		4
.L_9:
        /*0008*/ 	.byte	0x04, 0x17
        /*000a*/ 	.short	(.L_11 - .L_10)
.L_10:
        /*000c*/ 	.word	0x00000000
        /*0010*/ 	.short	0x0003
        /*0012*/ 	.short	0x0014
        /*0014*/ 	.byte	0x00, 0xf0, 0x11, 0x00


	//----- nvinfo : EIATTR_KPARAM_INFO
	.align		4
.L_11:
        /*0018*/ 	.byte	0x04, 0x17
        /*001a*/ 	.short	(.L_13 - .L_12)
.L_12:
        /*001c*/ 	.word	0x00000000
        /*0020*/ 	.short	0x0002
        /*0022*/ 	.short	0x0010
        /*0024*/ 	.byte	0x00, 0xf0, 0x11, 0x00


	//----- nvinfo : EIATTR_KPARAM_INFO
	.align		4
.L_13:
        /*0028*/ 	.byte	0x04, 0x17
        /*002a*/ 	.short	(.L_15 - .L_14)
.L_14:
        /*002c*/ 	.word	0x00000000
        /*0030*/ 	.short	0x0001
        /*0032*/ 	.short	0x0008
        /*0034*/ 	.byte	0x00, 0xf4, 0x21, 0x00


	//----- nvinfo : EIATTR_KPARAM_INFO
	.align		4
.L_15:
        /*0038*/ 	.byte	0x04, 0x17
        /*003a*/ 	.short	(.L_17 - .L_16)
.L_16:
        /*003c*/ 	.word	0x00000000
        /*0040*/ 	.short	0x0000
        /*0042*/ 	.short	0x0000
        /*0044*/ 	.byte	0x00, 0xf4, 0x21, 0x00


	//----- nvinfo : EIATTR_SPARSE_MMA_MASK
	.align		4
.L_17:
        /*0048*/ 	.byte	0x03, 0x50
        /*004a*/ 	.short	0x0000


	//----- nvinfo : EIATTR_MAXREG_COUNT
	.align		4
        /*004c*/ 	.byte	0x03, 0x1b
        /*004e*/ 	.short	0x00ff


	//----- nvinfo : EIATTR_EXIT_INSTR_OFFSETS
	.align		4
        /*0050*/ 	.byte	0x04, 0x1c
        /*0052*/ 	.short	(.L_19 - .L_18)


	//   ....[0]....
.L_18:
        /*0054*/ 	.word	0x000004f0


	//   ....[1]....
        /*0058*/ 	.word	0x00000540


	//----- nvinfo : EIATTR_REQNTID
	.align		4
.L_19:
        /*005c*/ 	.byte	0x04, 0x10
        /*005e*/ 	.short	(.L_21 - .L_20)
.L_20:
        /*0060*/ 	.word	0x00000080
        /*0064*/ 	.word	0x00000001
        /*0068*/ 	.word	0x00000001


	//----- nvinfo : EIATTR_CBANK_PARAM_SIZE
	.align		4
.L_21:
        /*006c*/ 	.byte	0x03, 0x19
        /*006e*/ 	.short	0x0018


	//----- nvinfo : EIATTR_PARAM_CBANK
	.align		4
        /*0070*/ 	.byte	0x04, 0x0a
        /*0072*/ 	.short	(.L_23 - .L_22)
	.align		4
.L_22:
        /*0074*/ 	.word	index@(.nv.constant0.triton_poi_fused_cat_37)
        /*0078*/ 	.short	0x0210
        /*007a*/ 	.short	0x0018


	//----- nvinfo : EIATTR_SW_WAR
	.align		4
.L_23:
        /*007c*/ 	.byte	0x04, 0x36
        /*007e*/ 	.short	(.L_25 - .L_24)
.L_24:
        /*0080*/ 	.word	0x00000008
.L_25:


//--------------------- .nv.callgraph             --------------------------
	.section	.nv.callgraph,"",@"SHT_CUDA_CALLGRAPH"
	.align	4
	.sectionentsize	8
	.align		4
        /*0000*/ 	.word	0x00000000
	.align		4
        /*0004*/ 	.word	0xffffffff
	.align		4
        /*0008*/ 	.word	0x00000000
	.align		4
        /*000c*/ 	.word	0xfffffffe
	.align		4
        /*0010*/ 	.word	0x00000000
	.align		4
        /*0014*/ 	.word	0xfffffffd
	.align		4
        /*0018*/ 	.word	0x00000000
	.align		4
        /*001c*/ 	.word	0xfffffffc


//--------------------- .text.triton_poi_fused_cat_37 --------------------------
	.section	.text.triton_poi_fused_cat_37,"ax",@progbits
	.sectionflags	@"SHF_BARRIERS=1"
	.align	128
        .global         triton_poi_fused_cat_37
        .type           triton_poi_fused_cat_37,@function
        .size           triton_poi_fused_cat_37,(.L_x_1 - triton_poi_fused_cat_37)
        .other          triton_poi_fused_cat_37,@"STO_CUDA_ENTRY STV_DEFAULT"
triton_poi_fused_cat_37:
.text.triton_poi_fused_cat_37:
[----:B------:R-:W0:Y:S02]  /*0000*/  LDC R1, c[0x0][0x28] ;  /* 0x00000a00ff017b82 */ /* 0x000e240000000800 */
[----:B------:R-:W1:Y:S01]  /*0010*/  S2R R3, SR_CTAID.X ;  /* 0x0000000000037919 */ /* 0x000e620000002500 */
[----:B------:R-:W2:Y:S01]  /*0020*/  LDC.64 R8, c[0x0][0x210] ;  /* 0x00008400ff087b82 */ /* 0x000ea20000000a00 */
[----:B------:R-:W-:Y:S02]  /*0030*/  CS2R R4, SRZ ;  /* 0x0000000000047805 */ /* 0x000fe4000001ff00 */
[----:B------:R-:W-:Y:S01]  /*0040*/  CS2R R6, SRZ ;  /* 0x0000000000067805 */ /* 0x000fe2000001ff00 */
[----:B------:R-:W3:Y:S01]  /*0050*/  S2R R18, SR_TID.X ;  /* 0x0000000000127919 */ /* 0x000ee20000002100 */
[----:B------:R-:W-:Y:S01]  /*0060*/  ULDC.64 UR6, c[0x0][0x208] ;  /* 0x0000820000067ab9 */ /* 0x000fe20000000a00 */
[----:B------:R-:W4:Y:S01]  /*0070*/  S2R R17, SR_CTAID.Y ;  /* 0x0000000000117919 */ /* 0x000f220000002600 */
[----:B-1----:R-:W-:Y:S02]  /*0080*/  IMAD.SHL.U32 R3, R3, 0x20, RZ ;  /* 0x0000002003037824 */ /* 0x002fe400078e00ff */
[----:B---3--:R-:W-:Y:S01]  /*0090*/  IMAD.SHL.U32 R16, R18, 0x4, RZ ;  /* 0x0000000412107824 */ /* 0x008fe200078e00ff */
[----:B------:R-:W-:Y:S01]  /*00a0*/  SHF.R.U32.HI R0, RZ, 0x3, R18 ;  /* 0x00000003ff007819 */ /* 0x000fe20000011612 */
[----:B----4-:R-:W-:-:S03]  /*00b0*/  IMAD.SHL.U32 R17, R17, 0x20, RZ ;  /* 0x0000002011117824 */ /* 0x010fc600078e00ff */
[----:B------:R-:W-:Y:S02]  /*00c0*/  LOP3.LUT R11, R3, 0x1c, R16, 0xf8, !PT ;  /* 0x0000001c030b7812 */ /* 0x000fe400078ef810 */
[----:B------:R-:W-:Y:S02]  /*00d0*/  SGXT.U32 R0, R0, 0x4 ;  /* 0x000000040000781a */ /* 0x000fe40000000000 */
[----:B------:R-:W-:Y:S02]  /*00e0*/  ISETP.GE.AND P0, PT, R11, 0x384, PT ;  /* 0x000003840b00780c */ /* 0x000fe40003f06270 */
[----:B------:R-:W-:Y:S02]  /*00f0*/  LOP3.LUT R2, R17, R0, RZ, 0xfc, !PT ;  /* 0x0000000011027212 */ /* 0x000fe400078efcff */
[----:B------:R-:W-:Y:S02]  /*0100*/  LOP3.LUT R10, R17, 0x10, R0, 0xfe, !PT ;  /* 0x00000010110a7812 */ /* 0x000fe400078efe00 */
[C---:B------:R-:W-:Y:S01]  /*0110*/  ISETP.LT.AND P1, PT, R2.reuse, 0x1100, !P0 ;  /* 0x000011000200780c */ /* 0x040fe20004721270 */
[--C-:B------:R-:W-:Y:S01]  /*0120*/  IMAD R13, R2, 0x384, R11.reuse ;  /* 0x00000384020d7824 */ /* 0x100fe200078e020b */
[C---:B------:R-:W-:Y:S01]  /*0130*/  ISETP.LT.AND P0, PT, R10.reuse, 0x1100, !P0 ;  /* 0x000011000a00780c */ /* 0x040fe20004701270 */
[----:B------:R-:W-:-:S02]  /*0140*/  IMAD R15, R10, 0x384, R11 ;  /* 0x000003840a0f7824 */ /* 0x000fc400078e020b */
[----:B--2---:R-:W-:Y:S01]  /*0150*/  IMAD.WIDE R12, R13, 0x4, R8 ;  /* 0x000000040d0c7825 */ /* 0x004fe200078e0208 */
[----:B------:R-:W-:-:S03]  /*0160*/  CS2R R10, SRZ ;  /* 0x00000000000a7805 */ /* 0x000fc6000001ff00 */
[----:B------:R-:W-:Y:S01]  /*0170*/  IMAD.WIDE R14, R15, 0x4, R8 ;  /* 0x000000040f0e7825 */ /* 0x000fe200078e0208 */
[----:B------:R-:W-:-:S03]  /*0180*/  CS2R R8, SRZ ;  /* 0x0000000000087805 */ /* 0x000fc6000001ff00 */
[----:B------:R1:W2:Y:S04]  /*0190*/  @P1 LDG.E.EL.128 R4, desc[UR6][R12.64] ;  /* 0x000000060c041981 */ /* 0x0002a8000c2e1d00 */
[----:B------:R3:W4:Y:S01]  /*01a0*/  @P0 LDG.E.EL.128 R8, desc[UR6][R14.64] ;  /* 0x000000060e080981 */ /* 0x000722000c2e1d00 */
[----:B------:R-:W5:Y:S01]  /*01b0*/  S2UR UR5, SR_CgaCtaId ;  /* 0x00000000000579c3 */ /* 0x000f620000008800 */
[C---:B------:R-:W-:Y:S01]  /*01c0*/  IMAD.SHL.U32 R2, R18.reuse, 0x80, RZ ;  /* 0x0000008012027824 */ /* 0x040fe200078e00ff */
[----:B------:R-:W-:Y:S01]  /*01d0*/  UMOV UR4, 0x400 ;  /* 0x0000040000047882 */ /* 0x000fe20000000000 */
[----:B------:R-:W-:-:S03]  /*01e0*/  IMAD.SHL.U32 R18, R18, 0x2, RZ ;  /* 0x0000000212127824 */ /* 0x000fc600078e00ff */
[----:B------:R-:W-:Y:S02]  /*01f0*/  LOP3.LUT R19, R2, 0x380, RZ, 0xc0, !PT ;  /* 0x0000038002137812 */ /* 0x000fe400078ec0ff */
[----:B------:R-:W-:Y:S02]  /*0200*/  LOP3.LUT R22, R18, 0xf0, RZ, 0xc0, !PT ;  /* 0x000000f012167812 */ /* 0x000fe400078ec0ff */
[C---:B-1----:R-:W-:Y:S02]  /*0210*/  LOP3.LUT R12, R19.reuse, 0x20, RZ, 0xfc, !PT ;  /* 0x00000020130c7812 */ /* 0x042fe400078efcff */
[C---:B------:R-:W-:Y:S02]  /*0220*/  LOP3.LUT R18, R19.reuse, 0x40, RZ, 0xfc, !PT ;  /* 0x0000004013127812 */ /* 0x040fe400078efcff */
[C---:B------:R-:W-:Y:S02]  /*0230*/  LOP3.LUT R2, R19.reuse, R0, RZ, 0xfc, !PT ;  /* 0x0000000013027212 */ /* 0x040fe400078efcff */
[----:B---3--:R-:W-:Y:S01]  /*0240*/  LOP3.LUT R14, R19, 0x60, RZ, 0xfc, !PT ;  /* 0x00000060130e7812 */ /* 0x008fe200078efcff */
[----:B-----5:R-:W-:-:S06]  /*0250*/  UPRMT UR4, UR5, 0x654, UR4 ;  /* 0x0000065405047896 */ /* 0x020fcc0008000004 */
[----:B------:R-:W-:Y:S02]  /*0260*/  LEA.HI R19, R19, UR4, RZ, 0x1f ;  /* 0x0000000413137c11 */ /* 0x000fe4000f8ff8ff */
[----:B------:R-:W-:Y:S02]  /*0270*/  LEA.HI R13, R12, UR4, RZ, 0x1f ;  /* 0x000000040c0d7c11 */ /* 0x000fe4000f8ff8ff */
[----:B------:R-:W-:Y:S01]  /*0280*/  LEA.HI R15, R18, UR4, RZ, 0x1f ;  /* 0x00000004120f7c11 */ /* 0x000fe2000f8ff8ff */
[----:B------:R-:W-:Y:S01]  /*0290*/  IMAD R19, R2, 0x4, R19 ;  /* 0x0000000402137824 */ /* 0x000fe200078e0213 */
[----:B------:R-:W-:Y:S01]  /*02a0*/  LEA.HI R23, R14, UR4, RZ, 0x1f ;  /* 0x000000040e177c11 */ /* 0x000fe2000f8ff8ff */
[C---:B------:R-:W-:Y:S02]  /*02b0*/  IMAD R18, R2.reuse, 0x4, R13 ;  /* 0x0000000402127824 */ /* 0x040fe400078e020d */
[C---:B------:R-:W-:Y:S02]  /*02c0*/  IMAD R21, R2.reuse, 0x4, R15 ;  /* 0x0000000402157824 */ /* 0x040fe400078e020f */
[----:B------:R-:W-:Y:S01]  /*02d0*/  IMAD R20, R2, 0x4, R23 ;  /* 0x0000000402147824 */ /* 0x000fe200078e0217 */
[----:B------:R-:W-:Y:S01]  /*02e0*/  LOP3.LUT R2, R16, 0x1fc, RZ, 0xc0, !PT ;  /* 0x000001fc10027812 */ /* 0x000fe200078ec0ff */
[----:B------:R-:W-:Y:S01]  /*02f0*/  VIADD R13, R22, UR4 ;  /* 0x00000004160d7c36 */ /* 0x000fe20008000000 */
[----:B------:R-:W-:-:S03]  /*0300*/  LOP3.LUT R16, R17, 0x1c, R16, 0xf8, !PT ;  /* 0x0000001c11107812 */ /* 0x000fc600078ef810 */
[----:B------:R-:W-:Y:S01]  /*0310*/  IMAD R13, R2, 0x4, R13 ;  /* 0x00000004020d7824 */ /* 0x000fe200078e020d */
[C---:B------:R-:W-:Y:S01]  /*0320*/  ISETP.GE.AND P0, PT, R16.reuse, 0x1100, PT ;  /* 0x000011001000780c */ /* 0x040fe20003f06270 */
[----:B------:R-:W-:Y:S01]  /*0330*/  IMAD.HI R17, R16, 0x78787879, RZ ;  /* 0x7878787910117827 */ /* 0x000fe200078e02ff */
[----:B--2---:R-:W-:Y:S04]  /*0340*/  STS [R19], R4 ;  /* 0x0000000413007388 */ /* 0x004fe80000000800 */
[----:B------:R1:W-:Y:S04]  /*0350*/  STS [R18+0x80], R5 ;  /* 0x0000800512007388 */ /* 0x0003e80000000800 */
[----:B------:R2:W-:Y:S04]  /*0360*/  STS [R21+0x100], R6 ;  /* 0x0001000615007388 */ /* 0x0005e80000000800 */
[----:B------:R3:W-:Y:S01]  /*0370*/  STS [R20+0x180], R7 ;  /* 0x0001800714007388 */ /* 0x0007e20000000800 */
[----:B-1----:R-:W1:Y:S03]  /*0380*/  LDC.64 R4, c[0x0][0x218] ;  /* 0x00008600ff047b82 */ /* 0x002e660000000a00 */
[----:B----4-:R-:W-:Y:S01]  /*0390*/  STS [R19+0x40], R8 ;  /* 0x0000400813007388 */ /* 0x010fe20000000800 */
[----:B--2---:R-:W-:-:S03]  /*03a0*/  SHF.R.U32.HI R6, RZ, 0x1f, R17 ;  /* 0x0000001fff067819 */ /* 0x004fc60000011611 */
[----:B------:R-:W-:Y:S01]  /*03b0*/  STS [R18+0xc0], R9 ;  /* 0x0000c00912007388 */ /* 0x000fe20000000800 */
[----:B------:R-:W-:-:S03]  /*03c0*/  LEA.HI.SX32 R17, R17, R6, 0x17 ;  /* 0x0000000611117211 */ /* 0x000fc600078fbaff */
[----:B------:R-:W-:Y:S01]  /*03d0*/  STS [R21+0x140], R10 ;  /* 0x0001400a15007388 */ /* 0x000fe20000000800 */
[----:B---3--:R-:W-:Y:S01]  /*03e0*/  LOP3.LUT R7, R2, 0x200, RZ, 0xfc, !PT ;  /* 0x0000020002077812 */ /* 0x008fe200078efcff */
[----:B------:R-:W-:Y:S02]  /*03f0*/  IMAD R16, R17, -0x440, R16 ;  /* 0xfffffbc011107824 */ /* 0x000fe400078e0210 */
[----:B------:R-:W-:Y:S01]  /*0400*/  STS [R20+0x1c0], R11 ;  /* 0x0001c00b14007388 */ /* 0x000fe20000000800 */
[----:B------:R-:W-:Y:S02]  /*0410*/  LOP3.LUT R6, R3, R0, RZ, 0xfc, !PT ;  /* 0x0000000003067212 */ /* 0x000fe400078efcff */
[----:B------:R-:W-:Y:S01]  /*0420*/  LOP3.LUT R0, R3, 0x10, R0, 0xfe, !PT ;  /* 0x0000001003007812 */ /* 0x000fe200078efe00 */
[----:B------:R-:W-:Y:S01]  /*0430*/  BAR.SYNC.DEFER_BLOCKING 0x0 ;  /* 0x0000000000007b1d */ /* 0x000fe20000010000 */
[----:B------:R-:W-:Y:S01]  /*0440*/  SHF.R.U32.HI R7, RZ, 0x1, R7 ;  /* 0x00000001ff077819 */ /* 0x000fe20000011607 */
[----:B------:R-:W-:Y:S01]  /*0450*/  IMAD R17, R17, 0xef100, R16 ;  /* 0x000ef10011117824 */ /* 0x000fe200078e0210 */
[----:B------:R-:W-:-:S02]  /*0460*/  ISETP.LT.AND P1, PT, R6, 0x384, !P0 ;  /* 0x000003840600780c */ /* 0x000fc40004721270 */
[----:B------:R-:W-:Y:S02]  /*0470*/  ISETP.LT.AND P0, PT, R0, 0x384, !P0 ;  /* 0x000003840000780c */ /* 0x000fe40004701270 */
[----:B------:R-:W-:Y:S01]  /*0480*/  LOP3.LUT R3, R7, 0x1f0, RZ, 0xc0, !PT ;  /* 0x000001f007037812 */ /* 0x000fe200078ec0ff */
[----:B------:R-:W-:-:S04]  /*0490*/  IMAD R7, R6, 0x440, R17 ;  /* 0x0000044006077824 */ /* 0x000fc800078e0211 */
[----:B-1----:R-:W-:-:S04]  /*04a0*/  IMAD.WIDE R6, R7, 0x4, R4 ;  /* 0x0000000407067825 */ /* 0x002fc800078e0204 */
[----:B------:R-:W-:-:S04]  /*04b0*/  VIADD R3, R3, UR4 ;  /* 0x0000000403037c36 */ /* 0x000fc80008000000 */
[----:B------:R-:W-:Y:S01]  /*04c0*/  IMAD R3, R2, 0x4, R3 ;  /* 0x0000000402037824 */ /* 0x000fe200078e0203 */
[----:B------:R-:W1:Y:S04]  /*04d0*/  LDS.128 R12, [R13] ;  /* 0x000000000d0c7984 */ /* 0x000e680000000c00 */
[----:B-1----:R1:W-:Y:S01]  /*04e0*/  @P1 STG.E.128 desc[UR6][R6.64], R12 ;  /* 0x0000000c06001986 */ /* 0x0023e2000c101d06 */
[----:B------:R-:W-:Y:S05]  /*04f0*/  @!P0 EXIT ;  /* 0x000000000000894d */ /* 0x000fea0003800000 */
[----:B------:R-:W0:Y:S01]  /*0500*/  LDS.128 R8, [R3+0x800] ;  /* 0x0008000003087984 */ /* 0x000e220000000c00 */
[----:B------:R-:W-:-:S04]  /*0510*/  IMAD R17, R0, 0x440, R17 ;  /* 0x0000044000117824 */ /* 0x000fc800078e0211 */
[----:B------:R-:W-:-:S05]  /*0520*/  IMAD.WIDE R4, R17, 0x4, R4 ;  /* 0x0000000411047825 */ /* 0x000fca00078e0204 */
[----:B0-----:R-:W-:Y:S01]  /*0530*/  STG.E.128 desc[UR6][R4.64], R8 ;  /* 0x0000000804007986 */ /* 0x001fe2000c101d06 */
[----:B------:R-:W-:Y:S05]  /*0540*/  EXIT ;  /* 0x000000000000794d */ /* 0x000fea0003800000 */
.L_x_0:
[----:B------:R-:W-:-:S00]  /*0550*/  BRA `(.L_x_0) ;  /* 0xfffffffc00fc7947 */ /* 0x000fc0000383ffff */
[----:B------:R-:W-:-:S00]  /*0560*/  NOP ;  /* 0x0000000000007918 */ /* 0x000fc00000000000 */
        /* <DEDUP_REMOVED lines=9> */
.L_x_1:


//--------------------- .nv.shared.triton_poi_fused_cat_37 --------------------------
	.section	.nv.shared.triton_poi_fused_cat_37,"aw",@nobits
	.sectionflags	@""
	.align	16
	.zero		1024


//--------------------- .nv.constant0.triton_poi_fused_cat_37 --------------------------
	.section	.nv.constant0.triton_poi_fused_cat_37,"a",@progbits
	.sectionflags	@""
	.align	4
.nv.constant0.triton_poi_fused_cat_37:
	.zero		552
